//
// Generated by NVIDIA NVVM Compiler
//
// Compiler Build ID: CL-36424714
// Cuda compilation tools, release 13.0, V13.0.88
// Based on NVVM 20.0.0
//

.version 9.0
.target sm_100
.address_size 64

	// .globl	_Z14MatrixMultiply6MatrixS_S_

.visible .entry _Z14MatrixMultiply6MatrixS_S_(
	.param .align 8 .b8 _Z14MatrixMultiply6MatrixS_S__param_0[16],
	.param .align 8 .b8 _Z14MatrixMultiply6MatrixS_S__param_1[16],
	.param .align 8 .b8 _Z14MatrixMultiply6MatrixS_S__param_2[16]
)
{
	.reg .pred 	%p<10>;
	.reg .b32 	%r<108>;
	.reg .b64 	%rd<53>;

	ld.param.u64 	%rd6, [_Z14MatrixMultiply6MatrixS_S__param_2];
	ld.param.u32 	%r2, [_Z14MatrixMultiply6MatrixS_S__param_1+12];
	ld.param.u32 	%r1, [_Z14MatrixMultiply6MatrixS_S__param_0+12];
	ld.param.u64 	%rd7, [_Z14MatrixMultiply6MatrixS_S__param_1];
	ld.param.u64 	%rd8, [_Z14MatrixMultiply6MatrixS_S__param_0];
	cvta.to.global.u64 	%rd1, %rd8;
	cvta.to.global.u64 	%rd2, %rd7;
	mov.u32 	%r35, %ctaid.y;
	mov.u32 	%r36, %ntid.y;
	mov.u32 	%r37, %tid.y;
	mad.lo.s32 	%r3, %r35, %r36, %r37;
	mov.u32 	%r38, %ctaid.x;
	mov.u32 	%r39, %ntid.x;
	mov.u32 	%r40, %tid.x;
	mad.lo.s32 	%r4, %r38, %r39, %r40;
	setp.lt.s32 	%p1, %r1, 1;
	mov.b32 	%r107, 0;
	@%p1 bra 	$L__BB0_12;
	mul.lo.s32 	%r5, %r1, %r3;
	and.b32  	%r6, %r1, 7;
	setp.lt.u32 	%p2, %r1, 8;
	mov.b32 	%r102, 0;
	mov.u32 	%r107, %r102;
	@%p2 bra 	$L__BB0_4;
	and.b32  	%r102, %r1, 2147483640;
	neg.s32 	%r96, %r102;
	shl.b32 	%r9, %r2, 3;
	mul.wide.u32 	%rd9, %r5, 4;
	add.s64 	%rd10, %rd9, %rd1;
	add.s64 	%rd52, %rd10, 16;
	mov.b32 	%r107, 0;
	mul.wide.s32 	%rd13, %r2, 4;
	mov.u32 	%r95, %r4;
$L__BB0_3:
	.pragma "nounroll";
	ld.global.u32 	%r44, [%rd52+-16];
	mul.wide.s32 	%rd11, %r95, 4;
	add.s64 	%rd12, %rd2, %rd11;
	ld.global.u32 	%r45, [%rd12];
	mad.lo.s32 	%r46, %r45, %r44, %r107;
	ld.global.u32 	%r47, [%rd52+-12];
	add.s64 	%rd14, %rd12, %rd13;
	ld.global.u32 	%r48, [%rd14];
	mad.lo.s32 	%r49, %r48, %r47, %r46;
	ld.global.u32 	%r50, [%rd52+-8];
	add.s64 	%rd15, %rd14, %rd13;
	ld.global.u32 	%r51, [%rd15];
	mad.lo.s32 	%r52, %r51, %r50, %r49;
	ld.global.u32 	%r53, [%rd52+-4];
	add.s64 	%rd16, %rd15, %rd13;
	ld.global.u32 	%r54, [%rd16];
	mad.lo.s32 	%r55, %r54, %r53, %r52;
	ld.global.u32 	%r56, [%rd52];
	add.s64 	%rd17, %rd16, %rd13;
	ld.global.u32 	%r57, [%rd17];
	mad.lo.s32 	%r58, %r57, %r56, %r55;
	ld.global.u32 	%r59, [%rd52+4];
	add.s64 	%rd18, %rd17, %rd13;
	ld.global.u32 	%r60, [%rd18];
	mad.lo.s32 	%r61, %r60, %r59, %r58;
	ld.global.u32 	%r62, [%rd52+8];
	add.s64 	%rd19, %rd18, %rd13;
	ld.global.u32 	%r63, [%rd19];
	mad.lo.s32 	%r64, %r63, %r62, %r61;
	ld.global.u32 	%r65, [%rd52+12];
	add.s64 	%rd20, %rd19, %rd13;
	ld.global.u32 	%r66, [%rd20];
	mad.lo.s32 	%r107, %r66, %r65, %r64;
	add.s32 	%r96, %r96, 8;
	add.s32 	%r95, %r95, %r9;
	add.s64 	%rd52, %rd52, 32;
	setp.ne.s32 	%p3, %r96, 0;
	@%p3 bra 	$L__BB0_3;
$L__BB0_4:
	setp.eq.s32 	%p4, %r6, 0;
	@%p4 bra 	$L__BB0_12;
	and.b32  	%r19, %r1, 3;
	setp.lt.u32 	%p5, %r6, 4;
	@%p5 bra 	$L__BB0_7;
	add.s32 	%r68, %r102, %r5;
	mul.wide.u32 	%rd21, %r68, 4;
	add.s64 	%rd22, %rd1, %rd21;
	ld.global.u32 	%r69, [%rd22];
	mad.lo.s32 	%r70, %r102, %r2, %r4;
	mul.wide.s32 	%rd23, %r70, 4;
	add.s64 	%rd24, %rd2, %rd23;
	ld.global.u32 	%r71, [%rd24];
	mad.lo.s32 	%r72, %r71, %r69, %r107;
	cvt.u64.u32 	%rd25, %r5;
	cvt.u64.u32 	%rd26, %r102;
	add.s64 	%rd27, %rd26, %rd25;
	shl.b64 	%rd28, %rd27, 2;
	add.s64 	%rd29, %rd1, %rd28;
	ld.global.u32 	%r73, [%rd29+4];
	mul.wide.s32 	%rd30, %r2, 4;
	add.s64 	%rd31, %rd24, %rd30;
	ld.global.u32 	%r74, [%rd31];
	mad.lo.s32 	%r75, %r74, %r73, %r72;
	ld.global.u32 	%r76, [%rd29+8];
	add.s64 	%rd32, %rd31, %rd30;
	ld.global.u32 	%r77, [%rd32];
	mad.lo.s32 	%r78, %r77, %r76, %r75;
	ld.global.u32 	%r79, [%rd29+12];
	add.s64 	%rd33, %rd32, %rd30;
	ld.global.u32 	%r80, [%rd33];
	mad.lo.s32 	%r107, %r80, %r79, %r78;
	add.s32 	%r102, %r102, 4;
$L__BB0_7:
	setp.eq.s32 	%p6, %r19, 0;
	@%p6 bra 	$L__BB0_12;
	setp.eq.s32 	%p7, %r19, 1;
	@%p7 bra 	$L__BB0_10;
	add.s32 	%r82, %r102, %r5;
	mul.wide.u32 	%rd34, %r82, 4;
	add.s64 	%rd35, %rd1, %rd34;
	ld.global.u32 	%r83, [%rd35];
	mad.lo.s32 	%r84, %r102, %r2, %r4;
	mul.wide.s32 	%rd36, %r84, 4;
	add.s64 	%rd37, %rd2, %rd36;
	ld.global.u32 	%r85, [%rd37];
	mad.lo.s32 	%r86, %r85, %r83, %r107;
	cvt.u64.u32 	%rd38, %r5;
	cvt.u64.u32 	%rd39, %r102;
	add.s64 	%rd40, %rd39, %rd38;
	shl.b64 	%rd41, %rd40, 2;
	add.s64 	%rd42, %rd1, %rd41;
	ld.global.u32 	%r87, [%rd42+4];
	mul.wide.s32 	%rd43, %r2, 4;
	add.s64 	%rd44, %rd37, %rd43;
	ld.global.u32 	%r88, [%rd44];
	mad.lo.s32 	%r107, %r88, %r87, %r86;
	add.s32 	%r102, %r102, 2;
$L__BB0_10:
	and.b32  	%r89, %r1, 1;
	setp.eq.b32 	%p8, %r89, 1;
	not.pred 	%p9, %p8;
	@%p9 bra 	$L__BB0_12;
	add.s32 	%r90, %r102, %r5;
	mul.wide.u32 	%rd45, %r90, 4;
	add.s64 	%rd46, %rd1, %rd45;
	ld.global.u32 	%r91, [%rd46];
	mad.lo.s32 	%r92, %r102, %r2, %r4;
	mul.wide.s32 	%rd47, %r92, 4;
	add.s64 	%rd48, %rd2, %rd47;
	ld.global.u32 	%r93, [%rd48];
	mad.lo.s32 	%r107, %r93, %r91, %r107;
$L__BB0_12:
	cvta.to.global.u64 	%rd49, %rd6;
	mad.lo.s32 	%r94, %r2, %r3, %r4;
	mul.wide.s32 	%rd50, %r94, 4;
	add.s64 	%rd51, %rd49, %rd50;
	st.global.u32 	[%rd51], %r107;
	ret;

}


// ===== COMPILED SASS (sm_100) =====

	.target	sm_100

	.elftype	@"ET_EXEC"


//--------------------- .note.nv.tkinfo           --------------------------
	.section	.note.nv.tkinfo,"",@"SHT_NOTE"
	.sectionflags	@"SHF_NOTE_NV_TKINFO"
	.tkinfo
        /*0018*/ 	.word	0x00000002
        /*0030*/ 	.string	""
        /*0030*/ 	.string	"ptxas"
        /*0030*/ 	.string	"Cuda compilation tools, release 13.0, V13.0.88"
        /*0030*/ 	.string	"Build cuda_13.0.r13.0/compiler.36424714_0"
        /*0030*/ 	.string	"-arch sm_100 -m 64 "



//--------------------- .note.nv.cuinfo           --------------------------
	.section	.note.nv.cuinfo,"",@"SHT_NOTE"
	.sectionflags	@"SHF_NOTE_NV_CUINFO"
        /*0018*/ 	.short	0x0002
        /*001a*/ 	.short	0x0064
        /*001c*/ 	.short	0x0082
	.zero		2


//--------------------- .nv.info                  --------------------------
	.section	.nv.info,"",@"SHT_CUDA_INFO"
	.align	4


	//----- nvinfo : EIATTR_REGCOUNT
	.align		4
        /*0000*/ 	.byte	0x04, 0x2f
        /*0002*/ 	.short	(.L_1 - .L_0)
	.align		4
.L_0:
        /*0004*/ 	.word	index@(_Z14MatrixMultiply6MatrixS_S_)
        /*0008*/ 	.word	0x00000020


	//----- nvinfo : EIATTR_FRAME_SIZE
	.align		4
.L_1:
        /*000c*/ 	.byte	0x04, 0x11
        /*000e*/ 	.short	(.L_3 - .L_2)
	.align		4
.L_2:
        /*0010*/ 	.word	index@(_Z14MatrixMultiply6MatrixS_S_)
        /*0014*/ 	.word	0x00000000


	//----- nvinfo : EIATTR_MIN_STACK_SIZE
	.align		4
.L_3:
        /*0018*/ 	.byte	0x04, 0x12
        /*001a*/ 	.short	(.L_5 - .L_4)
	.align		4
.L_4:
        /*001c*/ 	.word	index@(_Z14MatrixMultiply6MatrixS_S_)
        /*0020*/ 	.word	0x00000000
.L_5:


//--------------------- .nv.compat                --------------------------
	.section	.nv.compat,"",@"SHT_CUDA_COMPAT_INFO"
	.align	4
        /*0000*/ 	.byte	0x02, 0x09, 0x00, 0x00, 0x02, 0x02, 0x01, 0x00, 0x02, 0x05, 0x05, 0x00, 0x03, 0x07, 0x01, 0x01
        /*0010*/ 	.byte	0x02, 0x03, 0x00, 0x00, 0x02, 0x06, 0x01, 0x00, 0x04, 0x0b, 0x08, 0x00, 0x09, 0x00, 0x00, 0x00
        /*0020*/ 	.byte	0x00, 0x00, 0x00, 0x00


//--------------------- .nv.info._Z14MatrixMultiply6MatrixS_S_ --------------------------
	.section	.nv.info._Z14MatrixMultiply6MatrixS_S_,"",@"SHT_CUDA_INFO"
	.sectionflags	@""
	.align	4


	//----- nvinfo : EIATTR_CUDA_API_VERSION
	.align		4
        /*0000*/ 	.byte	0x04, 0x37
        /*0002*/ 	.short	(.L_7 - .L_6)
.L_6:
        /*0004*/ 	.word	0x00000082


	//----- nvinfo : EIATTR_KPARAM_INFO
	.align		4
.L_7:
        /*0008*/ 	.byte	0x04, 0x17
        /*000a*/ 	.short	(.L_9 - .L_8)
.L_8:
        /*000c*/ 	.word	0x00000000
        /*0010*/ 	.short	0x0002
        /*0012*/ 	.short	0x0020
        /*0014*/ 	.byte	0x00, 0xf0, 0x41, 0x00


	//----- nvinfo : EIATTR_KPARAM_INFO
	.align		4
.L_9:
        /*0018*/ 	.byte	0x04, 0x17
        /*001a*/ 	.short	(.L_11 - .L_10)
.L_10:
        /*001c*/ 	.word	0x00000000
        /*0020*/ 	.short	0x0001
        /*0022*/ 	.short	0x0010
        /*0024*/ 	.byte	0x00, 0xf0, 0x41, 0x00


	//----- nvinfo : EIATTR_KPARAM_INFO
	.align		4
.L_11:
        /*0028*/ 	.byte	0x04, 0x17
        /*002a*/ 	.short	(.L_13 - .L_12)
.L_12:
        /*002c*/ 	.word	0x00000000
        /*0030*/ 	.short	0x0000
        /*0032*/ 	.short	0x0000
        /*0034*/ 	.byte	0x00, 0xf0, 0x41, 0x00


	//----- nvinfo : EIATTR_SPARSE_MMA_MASK
	.align		4
.L_13:
        /*0038*/ 	.byte	0x03, 0x50
        /*003a*/ 	.short	0x0000


	//----- nvinfo : EIATTR_MAXREG_COUNT
	.align		4
        /*003c*/ 	.byte	0x03, 0x1b
        /*003e*/ 	.short	0x00ff


	//----- nvinfo : EIATTR_MERCURY_ISA_VERSION
	.align		4
        /*0040*/ 	.byte	0x03, 0x5f
        /*0042*/ 	.short	0x0101


	//----- nvinfo : EIATTR_VRC_CTA_INIT_COUNT
	.align		4
        /*0044*/ 	.byte	0x02, 0x4a
	.zero		1
	.zero		1


	//----- nvinfo : EIATTR_EXIT_INSTR_OFFSETS
	.align		4
        /*0048*/ 	.byte	0x04, 0x1c
        /*004a*/ 	.short	(.L_15 - .L_14)


	//   ....[0]....
.L_14:
        /*004c*/ 	.word	0x00000900


	//----- nvinfo : EIATTR_CBANK_PARAM_SIZE
	.align		4
.L_15:
        /*0050*/ 	.byte	0x03, 0x19
        /*0052*/ 	.short	0x0030


	//----- nvinfo : EIATTR_PARAM_CBANK
	.align		4
        /*0054*/ 	.byte	0x04, 0x0a
        /*0056*/ 	.short	(.L_17 - .L_16)
	.align		4
.L_16:
        /*0058*/ 	.word	index@(.nv.constant0._Z14MatrixMultiply6MatrixS_S_)
        /*005c*/ 	.short	0x0380
        /*005e*/ 	.short	0x0030


	//----- nvinfo : EIATTR_SW_WAR
	.align		4
.L_17:
        /*0060*/ 	.byte	0x04, 0x36
        /*0062*/ 	.short	(.L_19 - .L_18)
.L_18:
        /*0064*/ 	.word	0x00000008
.L_19:


//--------------------- .nv.callgraph             --------------------------
	.section	.nv.callgraph,"",@"SHT_CUDA_CALLGRAPH"
	.align	4
	.sectionentsize	8
	.align		4
        /*0000*/ 	.word	0x00000000
	.align		4
        /*0004*/ 	.word	0xffffffff
	.align		4
        /*0008*/ 	.word	0x00000000
	.align		4
        /*000c*/ 	.word	0xfffffffe
	.align		4
        /*0010*/ 	.word	0x00000000
	.align		4
        /*0014*/ 	.word	0xfffffffd
	.align		4
        /*0018*/ 	.word	0x00000000
	.align		4
        /*001c*/ 	.word	0xfffffffc


//--------------------- .text._Z14MatrixMultiply6MatrixS_S_ --------------------------
	.section	.text._Z14MatrixMultiply6MatrixS_S_,"ax",@progbits
	.align	128
        .global         _Z14MatrixMultiply6MatrixS_S_
        .type           _Z14MatrixMultiply6MatrixS_S_,@function
        .size           _Z14MatrixMultiply6MatrixS_S_,(.L_x_6 - _Z14MatrixMultiply6MatrixS_S_)
        .other          _Z14MatrixMultiply6MatrixS_S_,@"STO_CUDA_ENTRY STV_DEFAULT"
_Z14MatrixMultiply6MatrixS_S_:
.text._Z14MatrixMultiply6MatrixS_S_:
[----:B------:R-:W-:Y:S01]  /*0000*/  LDC R1, c[0x0][0x37c] ;  /* 0x0000df00ff017b82 */ /* 0x000fe20000000800 */
[----:B------:R-:W0:Y:S01]  /*0010*/  S2R R3, SR_TID.Y ;  /* 0x0000000000037919 */ /* 0x000e220000002200 */
[----:B------:R-:W1:Y:S06]  /*0020*/  LDCU UR5, c[0x0][0x38c] ;  /* 0x00007180ff0577ac */ /* 0x000e6c0008000800 */
[----:B------:R-:W0:Y:S01]  /*0030*/  LDC R0, c[0x0][0x364] ;  /* 0x0000d900ff007b82 */ /* 0x000e220000000800 */
[----:B------:R-:W-:Y:S01]  /*0040*/  HFMA2 R17, -RZ, RZ, 0, 0 ;  /* 0x00000000ff117431 */ /* 0x000fe200000001ff */
[----:B------:R-:W2:Y:S01]  /*0050*/  S2R R2, SR_TID.X ;  /* 0x0000000000027919 */ /* 0x000ea20000002100 */
[----:B------:R-:W3:Y:S05]  /*0060*/  LDCU.64 UR8, c[0x0][0x358] ;  /* 0x00006b00ff0877ac */ /* 0x000eea0008000a00 */
[----:B------:R-:W0:Y:S08]  /*0070*/  S2UR UR4, SR_CTAID.Y ;  /* 0x00000000000479c3 */ /* 0x000e300000002600 */
[----:B------:R-:W2:Y:S01]  /*0080*/  S2UR UR6, SR_CTAID.X ;  /* 0x00000000000679c3 */ /* 0x000ea20000002500 */
[----:B-1----:R-:W-:-:S07]  /*0090*/  UISETP.GE.AND UP0, UPT, UR5, 0x1, UPT ;  /* 0x000000010500788c */ /* 0x002fce000bf06270 */
[----:B------:R-:W2:Y:S01]  /*00a0*/  LDC R15, c[0x0][0x360] ;  /* 0x0000d800ff0f7b82 */ /* 0x000ea20000000800 */
[----:B0-----:R-:W-:Y:S02]  /*00b0*/  IMAD R0, R0, UR4, R3 ;  /* 0x0000000400007c24 */ /* 0x001fe4000f8e0203 */
[----:B--2---:R-:W-:Y:S01]  /*00c0*/  IMAD R15, R15, UR6, R2 ;  /* 0x000000060f0f7c24 */ /* 0x004fe2000f8e0202 */
[----:B---3--:R-:W-:Y:S06]  /*00d0*/  BRA.U !UP0, `(.L_x_0) ;  /* 0x0000000508f47547 */ /* 0x008fec000b800000 */
[----:B------:R-:W-:Y:S02]  /*00e0*/  UISETP.GE.U32.AND UP1, UPT, UR5, 0x8, UPT ;  /* 0x000000080500788c */ /* 0x000fe4000bf26070 */
[----:B------:R-:W-:Y:S01]  /*00f0*/  IMAD R14, R0, UR5, RZ ;  /* 0x00000005000e7c24 */ /* 0x000fe2000f8e02ff */
[----:B------:R-:W-:Y:S01]  /*0100*/  ULOP3.LUT UR6, UR5, 0x7, URZ, 0xc0, !UPT ;  /* 0x0000000705067892 */ /* 0x000fe2000f8ec0ff */
[----:B------:R-:W-:Y:S01]  /*0110*/  MOV R17, RZ ;  /* 0x000000ff00117202 */ /* 0x000fe20000000f00 */
[----:B------:R-:W-:Y:S02]  /*0120*/  UMOV UR4, URZ ;  /* 0x000000ff00047c82 */ /* 0x000fe40008000000 */
[----:B------:R-:W-:Y:S02]  /*0130*/  UISETP.NE.AND UP0, UPT, UR6, URZ, UPT ;  /* 0x000000ff0600728c */ /* 0x000fe4000bf05270 */
[----:B------:R-:W-:Y:S09]  /*0140*/  BRA.U !UP1, `(.L_x_1) ;  /* 0x0000000109c47547 */ /* 0x000ff2000b800000 */
[----:B------:R-:W0:Y:S01]  /*0150*/  LDC.64 R2, c[0x0][0x380] ;  /* 0x0000e000ff027b82 */ /* 0x000e220000000a00 */
[----:B------:R-:W-:Y:S01]  /*0160*/  ULOP3.LUT UR4, UR5, 0x7ffffff8, URZ, 0xc0, !UPT ;  /* 0x7ffffff805047892 */ /* 0x000fe2000f8ec0ff */
[----:B------:R-:W-:Y:S02]  /*0170*/  MOV R17, RZ ;  /* 0x000000ff00117202 */ /* 0x000fe40000000f00 */
[----:B------:R-:W-:Y:S01]  /*0180*/  MOV R16, R15 ;  /* 0x0000000f00107202 */ /* 0x000fe20000000f00 */
[----:B------:R-:W-:Y:S01]  /*0190*/  UIADD3 UR7, UPT, UPT, -UR4, URZ, URZ ;  /* 0x000000ff04077290 */ /* 0x000fe2000fffe1ff */
[----:B0-----:R-:W-:-:S03]  /*01a0*/  IMAD.WIDE.U32 R2, R14, 0x4, R2 ;  /* 0x000000040e027825 */ /* 0x001fc600078e0002 */
[----:B------:R-:W-:-:S04]  /*01b0*/  IADD3 R4, P0, PT, R2, 0x10, RZ ;  /* 0x0000001002047810 */ /* 0x000fc80007f1e0ff */
[----:B------:R-:W-:-:S09]  /*01c0*/  IADD3.X R3, PT, PT, RZ, R3, RZ, P0, !PT ;  /* 0x00000003ff037210 */ /* 0x000fd200007fe4ff */
.L_x_2:
[----:B------:R-:W0:Y:S01]  /*01d0*/  LDC.64 R10, c[0x0][0x390] ;  /* 0x0000e400ff0a7b82 */ /* 0x000e220000000a00 */
[----:B------:R-:W-:-:S05]  /*01e0*/  MOV R2, R4 ;  /* 0x0000000400027202 */ /* 0x000fca0000000f00 */
[----:B------:R-:W2:Y:S02]  /*01f0*/  LDG.E R18, desc[UR8][R2.64+-0x10] ;  /* 0xfffff00802127981 */ /* 0x000ea4000c1e1900 */
[----:B------:R-:W1:Y:S02]  /*0200*/  LDC R19, c[0x0][0x39c] ;  /* 0x0000e700ff137b82 */ /* 0x000e640000000800 */
[----:B------:R-:W3:Y:S04]  /*0210*/  LDG.E R22, desc[UR8][R2.64+-0xc] ;  /* 0xfffff40802167981 */ /* 0x000ee8000c1e1900 */
[----:B------:R-:W4:Y:S04]  /*0220*/  LDG.E R23, desc[UR8][R2.64+-0x8] ;  /* 0xfffff80802177981 */ /* 0x000f28000c1e1900 */
[----:B------:R-:W5:Y:S04]  /*0230*/  LDG.E R25, desc[UR8][R2.64+-0x4] ;  /* 0xfffffc0802197981 */ /* 0x000f68000c1e1900 */
[----:B------:R-:W5:Y:S01]  /*0240*/  LDG.E R26, desc[UR8][R2.64] ;  /* 0x00000008021a7981 */ /* 0x000f62000c1e1900 */
[----:B0-----:R-:W-:-:S05]  /*0250*/  IMAD.WIDE R10, R16, 0x4, R10 ;  /* 0x00000004100a7825 */ /* 0x001fca00078e020a */
[----:B------:R0:W2:Y:S01]  /*0260*/  LDG.E R20, desc[UR8][R10.64] ;  /* 0x000000080a147981 */ /* 0x0000a2000c1e1900 */
[----:B-1----:R-:W-:-:S05]  /*0270*/  IMAD.WIDE R28, R19, 0x4, R10 ;  /* 0x00000004131c7825 */ /* 0x002fca00078e020a */
[----:B------:R-:W3:Y:S01]  /*0280*/  LDG.E R21, desc[UR8][R28.64] ;  /* 0x000000081c157981 */ /* 0x000ee2000c1e1900 */
[----:B------:R-:W-:-:S05]  /*0290*/  IMAD.WIDE R12, R19, 0x4, R28 ;  /* 0x00000004130c7825 */ /* 0x000fca00078e021c */
[----:B------:R1:W4:Y:S01]  /*02a0*/  LDG.E R24, desc[UR8][R12.64] ;  /* 0x000000080c187981 */ /* 0x000322000c1e1900 */
[----:B------:R-:W-:-:S03]  /*02b0*/  IMAD.WIDE R8, R19, 0x4, R12 ;  /* 0x0000000413087825 */ /* 0x000fc600078e020c */
[----:B------:R-:W5:Y:S01]  /*02c0*/  LDG.E R28, desc[UR8][R2.64+0x4] ;  /* 0x00000408021c7981 */ /* 0x000f62000c1e1900 */
[----:B------:R-:W-:-:S03]  /*02d0*/  IMAD.WIDE R4, R19, 0x4, R8 ;  /* 0x0000000413047825 */ /* 0x000fc600078e0208 */
[----:B------:R-:W5:Y:S04]  /*02e0*/  LDG.E R29, desc[UR8][R2.64+0x8] ;  /* 0x00000808021d7981 */ /* 0x000f68000c1e1900 */
[----:B------:R-:W5:Y:S01]  /*02f0*/  LDG.E R8, desc[UR8][R8.64] ;  /* 0x0000000808087981 */ /* 0x000f62000c1e1900 */
[----:B------:R-:W-:-:S03]  /*0300*/  IMAD.WIDE R6, R19, 0x4, R4 ;  /* 0x0000000413067825 */ /* 0x000fc600078e0204 */
[----:B------:R1:W5:Y:S01]  /*0310*/  LDG.E R5, desc[UR8][R4.64] ;  /* 0x0000000804057981 */ /* 0x000362000c1e1900 */
[----:B0-----:R-:W-:-:S03]  /*0320*/  IMAD.WIDE R10, R19, 0x4, R6 ;  /* 0x00000004130a7825 */ /* 0x001fc600078e0206 */
[----:B------:R-:W5:Y:S01]  /*0330*/  LDG.E R7, desc[UR8][R6.64] ;  /* 0x0000000806077981 */ /* 0x000f62000c1e1900 */
[----:B-1----:R-:W-:-:S03]  /*0340*/  IMAD.WIDE R12, R19, 0x4, R10 ;  /* 0x00000004130c7825 */ /* 0x002fc600078e020a */
[----:B------:R-:W5:Y:S04]  /*0350*/  LDG.E R27, desc[UR8][R10.64] ;  /* 0x000000080a1b7981 */ /* 0x000f68000c1e1900 */
[----:B------:R0:W5:Y:S04]  /*0360*/  LDG.E R9, desc[UR8][R2.64+0xc] ;  /* 0x00000c0802097981 */ /* 0x000168000c1e1900 */
[----:B------:R-:W5:Y:S01]  /*0370*/  LDG.E R12, desc[UR8][R12.64] ;  /* 0x000000080c0c7981 */ /* 0x000f62000c1e1900 */
[----:B------:R-:W-:-:S04]  /*0380*/  UIADD3 UR7, UPT, UPT, UR7, 0x8, URZ ;  /* 0x0000000807077890 */ /* 0x000fc8000fffe0ff */
[----:B------:R-:W-:Y:S01]  /*0390*/  UISETP.NE.AND UP1, UPT, UR7, URZ, UPT ;  /* 0x000000ff0700728c */ /* 0x000fe2000bf25270 */
[----:B------:R-:W-:Y:S02]  /*03a0*/  IADD3 R4, P0, PT, R2, 0x20, RZ ;  /* 0x0000002002047810 */ /* 0x000fe40007f1e0ff */
[----:B------:R-:W-:Y:S02]  /*03b0*/  LEA R16, R19, R16, 0x3 ;  /* 0x0000001013107211 */ /* 0x000fe400078e18ff */
[----:B0-----:R-:W-:Y:S01]  /*03c0*/  IADD3.X R3, PT, PT, RZ, R3, RZ, P0, !PT ;  /* 0x00000003ff037210 */ /* 0x001fe200007fe4ff */
[----:B--2---:R-:W-:-:S04]  /*03d0*/  IMAD R18, R18, R20, R17 ;  /* 0x0000001412127224 */ /* 0x004fc800078e0211 */
[----:B---3--:R-:W-:-:S04]  /*03e0*/  IMAD R18, R22, R21, R18 ;  /* 0x0000001516127224 */ /* 0x008fc800078e0212 */
[----:B----4-:R-:W-:-:S04]  /*03f0*/  IMAD R18, R23, R24, R18 ;  /* 0x0000001817127224 */ /* 0x010fc800078e0212 */
[----:B-----5:R-:W-:-:S04]  /*0400*/  IMAD R8, R25, R8, R18 ;  /* 0x0000000819087224 */ /* 0x020fc800078e0212 */
[----:B------:R-:W-:-:S04]  /*0410*/  IMAD R5, R26, R5, R8 ;  /* 0x000000051a057224 */ /* 0x000fc800078e0208 */
[----:B------:R-:W-:-:S04]  /*0420*/  IMAD R28, R28, R7, R5 ;  /* 0x000000071c1c7224 */ /* 0x000fc800078e0205 */
[----:B------:R-:W-:-:S04]  /*0430*/  IMAD R27, R29, R27, R28 ;  /* 0x0000001b1d1b7224 */ /* 0x000fc800078e021c */
[----:B------:R-:W-:Y:S01]  /*0440*/  IMAD R17, R9, R12, R27 ;  /* 0x0000000c09117224 */ /* 0x000fe200078e021b */
[----:B------:R-:W-:Y:S06]  /*0450*/  BRA.U UP1, `(.L_x_2) ;  /* 0xfffffffd015c7547 */ /* 0x000fec000b83ffff */
.L_x_1:
[----:B------:R-:W-:Y:S05]  /*0460*/  BRA.U !UP0, `(.L_x_0) ;  /* 0x0000000508107547 */ /* 0x000fea000b800000 */
[----:B------:R-:W-:Y:S02]  /*0470*/  UISETP.GE.U32.AND UP0, UPT, UR6, 0x4, UPT ;  /* 0x000000040600788c */ /* 0x000fe4000bf06070 */
[----:B------:R-:W-:-:S04]  /*0480*/  ULOP3.LUT UR7, UR5, 0x3, URZ, 0xc0, !UPT ;  /* 0x0000000305077892 */ /* 0x000fc8000f8ec0ff */
[----:B------:R-:W-:-:S03]  /*0490*/  UISETP.NE.AND UP1, UPT, UR7, URZ, UPT ;  /* 0x000000ff0700728c */ /* 0x000fc6000bf25270 */
[----:B------:R-:W-:Y:S08]  /*04a0*/  BRA.U !UP0, `(.L_x_3) ;  /* 0x0000000108707547 */ /* 0x000ff0000b800000 */
[----:B------:R-:W0:Y:S01]  /*04b0*/  LDC R13, c[0x0][0x39c] ;  /* 0x0000e700ff0d7b82 */ /* 0x000e220000000800 */
[----:B------:R-:W1:Y:S01]  /*04c0*/  LDCU.64 UR10, c[0x0][0x380] ;  /* 0x00007000ff0a77ac */ /* 0x000e620008000a00 */
[C---:B------:R-:W-:Y:S02]  /*04d0*/  IADD3 R3, PT, PT, R14.reuse, UR4, RZ ;  /* 0x000000040e037c10 */ /* 0x040fe4000fffe0ff */
[----:B------:R-:W-:-:S04]  /*04e0*/  IADD3 R10, P0, PT, R14, UR4, RZ ;  /* 0x000000040e0a7c10 */ /* 0x000fc8000ff1e0ff */
[----:B------:R-:W2:Y:S08]  /*04f0*/  LDC.64 R6, c[0x0][0x390] ;  /* 0x0000e400ff067b82 */ /* 0x000eb00000000a00 */
[----:B------:R-:W3:Y:S01]  /*0500*/  LDC.64 R4, c[0x0][0x380] ;  /* 0x0000e000ff047b82 */ /* 0x000ee20000000a00 */
[----:B0-----:R-:W-:-:S04]  /*0510*/  IMAD R9, R13, UR4, R15 ;  /* 0x000000040d097c24 */ /* 0x001fc8000f8e020f */
[----:B--2---:R-:W-:-:S04]  /*0520*/  IMAD.WIDE R6, R9, 0x4, R6 ;  /* 0x0000000409067825 */ /* 0x004fc800078e0206 */
[----:B------:R-:W-:Y:S02]  /*0530*/  IMAD.WIDE R8, R13, 0x4, R6 ;  /* 0x000000040d087825 */ /* 0x000fe400078e0206 */
[----:B------:R-:W2:Y:S02]  /*0540*/  LDG.E R6, desc[UR8][R6.64] ;  /* 0x0000000806067981 */ /* 0x000ea4000c1e1900 */
[----:B---3--:R-:W-:Y:S01]  /*0550*/  IMAD.WIDE.U32 R4, R3, 0x4, R4 ;  /* 0x0000000403047825 */ /* 0x008fe200078e0004 */
[----:B------:R-:W-:Y:S02]  /*0560*/  IADD3.X R3, PT, PT, RZ, RZ, RZ, P0, !PT ;  /* 0x000000ffff037210 */ /* 0x000fe400007fe4ff */
[----:B-1----:R-:W-:-:S03]  /*0570*/  LEA R2, P0, R10, UR10, 0x2 ;  /* 0x0000000a0a027c11 */ /* 0x002fc6000f8010ff */
[----:B------:R-:W2:Y:S01]  /*0580*/  LDG.E R4, desc[UR8][R4.64] ;  /* 0x0000000804047981 */ /* 0x000ea2000c1e1900 */
[----:B------:R-:W-:Y:S01]  /*0590*/  LEA.HI.X R3, R10, UR11, R3, 0x2, P0 ;  /* 0x0000000b0a037c11 */ /* 0x000fe200080f1403 */
[C---:B------:R-:W-:Y:S02]  /*05a0*/  IMAD.WIDE R10, R13.reuse, 0x4, R8 ;  /* 0x000000040d0a7825 */ /* 0x040fe400078e0208 */
[----:B------:R-:W3:Y:S04]  /*05b0*/  LDG.E R8, desc[UR8][R8.64] ;  /* 0x0000000808087981 */ /* 0x000ee8000c1e1900 */
[----:B------:R-:W3:Y:S01]  /*05c0*/  LDG.E R16, desc[UR8][R2.64+0x4] ;  /* 0x0000040802107981 */ /* 0x000ee2000c1e1900 */
[----:B------:R-:W-:-:S03]  /*05d0*/  IMAD.WIDE R12, R13, 0x4, R10 ;  /* 0x000000040d0c7825 */ /* 0x000fc600078e020a */
[----:B------:R-:W4:Y:S04]  /*05e0*/  LDG.E R18, desc[UR8][R10.64] ;  /* 0x000000080a127981 */ /* 0x000f28000c1e1900 */
[----:B------:R-:W4:Y:S04]  /*05f0*/  LDG.E R19, desc[UR8][R2.64+0x8] ;  /* 0x0000080802137981 */ /* 0x000f28000c1e1900 */
[----:B------:R-:W5:Y:S04]  /*0600*/  LDG.E R21, desc[UR8][R2.64+0xc] ;  /* 0x00000c0802157981 */ /* 0x000f68000c1e1900 */
[----:B------:R-:W5:Y:S01]  /*0610*/  LDG.E R12, desc[UR8][R12.64] ;  /* 0x000000080c0c7981 */ /* 0x000f62000c1e1900 */
[----:B------:R-:W-:Y:S01]  /*0620*/  UIADD3 UR4, UPT, UPT, UR4, 0x4, URZ ;  /* 0x0000000404047890 */ /* 0x000fe2000fffe0ff */
[----:B--2---:R-:W-:-:S04]  /*0630*/  IMAD R17, R4, R6, R17 ;  /* 0x0000000604117224 */ /* 0x004fc800078e0211 */
[----:B---3--:R-:W-:-:S04]  /*0640*/  IMAD R16, R16, R8, R17 ;  /* 0x0000000810107224 */ /* 0x008fc800078e0211 */
[----:B----4-:R-:W-:-:S04]  /*0650*/  IMAD R16, R19, R18, R16 ;  /* 0x0000001213107224 */ /* 0x010fc800078e0210 */
[----:B-----5:R-:W-:-:S07]  /*0660*/  IMAD R17, R21, R12, R16 ;  /* 0x0000000c15117224 */ /* 0x020fce00078e0210 */
.L_x_3:
[----:B------:R-:W-:Y:S05]  /*0670*/  BRA.U !UP1, `(.L_x_0) ;  /* 0x00000001098c7547 */ /* 0x000fea000b800000 */
[----:B------:R-:W-:Y:S02]  /*0680*/  UISETP.NE.AND UP0, UPT, UR7, 0x1, UPT ;  /* 0x000000010700788c */ /* 0x000fe4000bf05270 */
[----:B------:R-:W-:-:S04]  /*0690*/  ULOP3.LUT UR5, UR5, 0x1, URZ, 0xc0, !UPT ;  /* 0x0000000105057892 */ /* 0x000fc8000f8ec0ff */
[----:B------:R-:W-:-:S03]  /*06a0*/  UISETP.NE.U32.AND UP1, UPT, UR5, 0x1, UPT ;  /* 0x000000010500788c */ /* 0x000fc6000bf25070 */
        /* <DEDUP_REMOVED lines=9> */
[----:B---3--:R-:W-:Y:S01]  /*0740*/  IMAD.WIDE.U32 R2, R7, 0x4, R2 ;  /* 0x0000000407027825 */ /* 0x008fe200078e0002 */
[----:B------:R-:W-:Y:S02]  /*0750*/  IADD3.X R7, PT, PT, RZ, RZ, RZ, P0, !PT ;  /* 0x000000ffff077210 */ /* 0x000fe400007fe4ff */
[----:B-1----:R-:W-:Y:S01]  /*0760*/  LEA R6, P0, R10, UR6, 0x2 ;  /* 0x000000060a067c11 */ /* 0x002fe2000f8010ff */
[----:B------:R-:W-:Y:S02]  /*0770*/  IMAD.WIDE R8, R8, 0x4, R4 ;  /* 0x0000000408087825 */ /* 0x000fe400078e0204 */
[----:B------:R-:W2:Y:S01]  /*0780*/  LDG.E R2, desc[UR8][R2.64] ;  /* 0x0000000802027981 */ /* 0x000ea2000c1e1900 */
[----:B------:R-:W-:-:S03]  /*0790*/  LEA.HI.X R7, R10, UR7, R7, 0x2, P0 ;  /* 0x000000070a077c11 */ /* 0x000fc600080f1407 */
[----:B------:R-:W2:Y:S04]  /*07a0*/  LDG.E R4, desc[UR8][R4.64] ;  /* 0x0000000804047981 */ /* 0x000ea8000c1e1900 */
[----:B------:R-:W3:Y:S04]  /*07b0*/  LDG.E R6, desc[UR8][R6.64+0x4] ;  /* 0x0000040806067981 */ /* 0x000ee8000c1e1900 */
[----:B------:R-:W3:Y:S01]  /*07c0*/  LDG.E R8, desc[UR8][R8.64] ;  /* 0x0000000808087981 */ /* 0x000ee2000c1e1900 */
[----:B------:R-:W-:Y:S01]  /*07d0*/  UIADD3 UR4, UPT, UPT, UR4, 0x2, URZ ;  /* 0x0000000204047890 */ /* 0x000fe2000fffe0ff */
[----:B--2---:R-:W-:-:S04]  /*07e0*/  IMAD R17, R2, R4, R17 ;  /* 0x0000000402117224 */ /* 0x004fc800078e0211 */
[----:B---3--:R-:W-:-:S07]  /*07f0*/  IMAD R17, R6, R8, R17 ;  /* 0x0000000806117224 */ /* 0x008fce00078e0211 */
.L_x_4:
[----:B------:R-:W-:Y:S05]  /*0800*/  BRA.U UP1, `(.L_x_0) ;  /* 0x0000000101287547 */ /* 0x000fea000b800000 */
[----:B------:R-:W0:Y:S01]  /*0810*/  LDC R6, c[0x0][0x39c] ;  /* 0x0000e700ff067b82 */ /* 0x000e220000000800 */
[----:B------:R-:W-:-:S07]  /*0820*/  IADD3 R7, PT, PT, R14, UR4, RZ ;  /* 0x000000040e077c10 */ /* 0x000fce000fffe0ff */
[----:B------:R-:W1:Y:S08]  /*0830*/  LDC.64 R2, c[0x0][0x380] ;  /* 0x0000e000ff027b82 */ /* 0x000e700000000a00 */
[----:B------:R-:W2:Y:S01]  /*0840*/  LDC.64 R4, c[0x0][0x390] ;  /* 0x0000e400ff047b82 */ /* 0x000ea20000000a00 */
[----:B0-----:R-:W-:Y:S02]  /*0850*/  IMAD R9, R6, UR4, R15 ;  /* 0x0000000406097c24 */ /* 0x001fe4000f8e020f */
[----:B-1----:R-:W-:-:S06]  /*0860*/  IMAD.WIDE.U32 R2, R7, 0x4, R2 ;  /* 0x0000000407027825 */ /* 0x002fcc00078e0002 */
[----:B------:R-:W3:Y:S01]  /*0870*/  LDG.E R2, desc[UR8][R2.64] ;  /* 0x0000000802027981 */ /* 0x000ee2000c1e1900 */
[----:B--2---:R-:W-:-:S06]  /*0880*/  IMAD.WIDE R4, R9, 0x4, R4 ;  /* 0x0000000409047825 */ /* 0x004fcc00078e0204 */
[----:B------:R-:W3:Y:S02]  /*0890*/  LDG.E R4, desc[UR8][R4.64] ;  /* 0x0000000804047981 */ /* 0x000ee4000c1e1900 */
[----:B---3--:R-:W-:-:S07]  /*08a0*/  IMAD R17, R2, R4, R17 ;  /* 0x0000000402117224 */ /* 0x008fce00078e0211 */
.L_x_0:
[----:B------:R-:W0:Y:S01]  /*08b0*/  LDC.64 R2, c[0x0][0x3a0] ;  /* 0x0000e800ff027b82 */ /* 0x000e220000000a00 */
[----:B------:R-:W1:Y:S02]  /*08c0*/  LDCU UR4, c[0x0][0x39c] ;  /* 0x00007380ff0477ac */ /* 0x000e640008000800 */
[----:B-1----:R-:W-:-:S04]  /*08d0*/  IMAD R15, R0, UR4, R15 ;  /* 0x00000004000f7c24 */ /* 0x002fc8000f8e020f */
[----:B0-----:R-:W-:-:S05]  /*08e0*/  IMAD.WIDE R2, R15, 0x4, R2 ;  /* 0x000000040f027825 */ /* 0x001fca00078e0202 */
[----:B------:R-:W-:Y:S01]  /*08f0*/  STG.E desc[UR8][R2.64], R17 ;  /* 0x0000001102007986 */ /* 0x000fe2000c101908 */
[----:B------:R-:W-:Y:S05]  /*0900*/  EXIT ;  /* 0x000000000000794d */ /* 0x000fea0003800000 */
.L_x_5:
[----:B------:R-:W-:-:S00]  /*0910*/  BRA `(.L_x_5) ;  /* 0xfffffffc00fc7947 */ /* 0x000fc0000383ffff */
[----:B------:R-:W-:-:S00]  /*0920*/  NOP ;  /* 0x0000000000007918 */ /* 0x000fc00000000000 */
        /* <DEDUP_REMOVED lines=13> */
.L_x_6:


//--------------------- .nv.shared.reserved.0     --------------------------
	.section	.nv.shared.reserved.0,"aw",@nobits
	.weak		__nv_reservedSMEM_offset_0_alias
	.size		__nv_reservedSMEM_offset_0_alias, 0, 64
	.other		__nv_reservedSMEM_offset_0_alias,@"STO_CUDA_RESERVED_SHARED STV_DEFAULT"
__nv_reservedSMEM_offset_0_alias:
	.zero		0
	.zero		64


//--------------------- .nv.constant0._Z14MatrixMultiply6MatrixS_S_ --------------------------
	.section	.nv.constant0._Z14MatrixMultiply6MatrixS_S_,"a",@progbits
	.sectionflags	@""
	.align	4
.nv.constant0._Z14MatrixMultiply6MatrixS_S_:
	.zero		944


//--------------------- SYMBOLS --------------------------

	.type		.nv.reservedSmem.offset0,@object
	.size		.nv.reservedSmem.offset0,0x4
